//
// Generated by NVIDIA NVVM Compiler
//
// Compiler Build ID: CL-36424714
// Cuda compilation tools, release 13.0, V13.0.88
// Based on NVVM 20.0.0
//

.version 9.0
.target sm_100
.address_size 64

	// .globl	default_function_kernel

.visible .entry default_function_kernel(
	.param .u64 .ptr .align 1 default_function_kernel_param_0,
	.param .u64 .ptr .align 1 default_function_kernel_param_1
)
.maxntid 32
{
	.reg .pred 	%p<6>;
	.reg .b16 	%rs<5>;
	.reg .b32 	%r<46>;
	.reg .b32 	%f<8>;
	.reg .b64 	%rd<9>;

	ld.param.u64 	%rd3, [default_function_kernel_param_0];
	ld.param.u64 	%rd4, [default_function_kernel_param_1];
	cvta.to.global.u64 	%rd1, %rd4;
	cvta.to.global.u64 	%rd5, %rd3;
	mov.u32 	%r13, %ctaid.x;
	shl.b32 	%r14, %r13, 5;
	mov.u32 	%r15, %tid.x;
	or.b32  	%r16, %r14, %r15;
	mul.wide.u32 	%rd6, %r16, 4;
	add.s64 	%rd2, %rd5, %rd6;
	mov.b32 	%r17, -8388611;
	st.global.u32 	[%rd2], %r17;
	and.b32  	%r18, %r13, 1;
	setp.eq.b32 	%p1, %r18, 1;
	selp.b32 	%r19, 4, 0, %p1;
	shr.u32 	%r20, %r15, 3;
	mul.lo.s32 	%r21, %r20, 5;
	add.s32 	%r22, %r19, %r21;
	and.b32  	%r23, %r22, 7;
	setp.ne.s32 	%p2, %r23, 3;
	selp.b32 	%r24, 5, 0, %p1;
	add.s32 	%r25, %r21, 5;
	shr.u32 	%r26, %r25, 2;
	add.s32 	%r27, %r26, %r24;
	shr.u32 	%r28, %r27, 1;
	cvt.u16.u32 	%rs1, %r20;
	cvt.u16.u32 	%rs2, %r24;
	add.s16 	%rs3, %rs2, %rs1;
	shr.u16 	%rs4, %rs3, 1;
	cvt.u32.u16 	%r1, %rs4;
	mul.lo.s32 	%r29, %r15, 5;
	and.b32  	%r30, %r29, 7;
	setp.ne.s32 	%p3, %r30, 3;
	and.b32  	%r31, %r15, 7;
	mul.lo.s32 	%r32, %r31, 5;
	add.s32 	%r33, %r32, 5;
	shr.u32 	%r34, %r33, 3;
	shr.u32 	%r35, %r32, 3;
	shr.u32 	%r36, %r13, 1;
	mad.lo.s32 	%r2, %r36, 25, %r35;
	selp.u32 	%r37, 1, 0, %p2;
	add.s32 	%r38, %r28, %r37;
	sub.s32 	%r3, %r38, %r1;
	selp.u32 	%r39, 1, 0, %p3;
	add.s32 	%r40, %r34, %r39;
	sub.s32 	%r4, %r40, %r35;
	mov.b32 	%r43, 0;
	mov.f32 	%f7, 0fFF7FFFFD;
$L__BB0_1:
	setp.ge.s32 	%p4, %r43, %r3;
	@%p4 bra 	$L__BB0_6;
	add.s32 	%r42, %r43, %r1;
	mad.lo.s32 	%r44, %r42, 5, %r2;
	mov.b32 	%r45, 0;
$L__BB0_3:
	setp.ge.s32 	%p5, %r45, %r4;
	@%p5 bra 	$L__BB0_5;
	mul.wide.u32 	%rd7, %r44, 4;
	add.s64 	%rd8, %rd1, %rd7;
	ld.global.nc.f32 	%f5, [%rd8];
	max.f32 	%f7, %f7, %f5;
	st.global.f32 	[%rd2], %f7;
	add.s32 	%r45, %r45, 1;
	add.s32 	%r44, %r44, 1;
	bra.uni 	$L__BB0_3;
$L__BB0_5:
	add.s32 	%r43, %r43, 1;
	bra.uni 	$L__BB0_1;
$L__BB0_6:
	ret;

}


// ===== COMPILED SASS (sm_100) =====

	.target	sm_100

	.elftype	@"ET_EXEC"


//--------------------- .note.nv.tkinfo           --------------------------
	.section	.note.nv.tkinfo,"",@"SHT_NOTE"
	.sectionflags	@"SHF_NOTE_NV_TKINFO"
	.tkinfo
        /*0018*/ 	.word	0x00000002
        /*0030*/ 	.string	""
        /*0030*/ 	.string	"ptxas"
        /*0030*/ 	.string	"Cuda compilation tools, release 13.0, V13.0.88"
        /*0030*/ 	.string	"Build cuda_13.0.r13.0/compiler.36424714_0"
        /*0030*/ 	.string	"-arch sm_100 -m 64 "



//--------------------- .note.nv.cuinfo           --------------------------
	.section	.note.nv.cuinfo,"",@"SHT_NOTE"
	.sectionflags	@"SHF_NOTE_NV_CUINFO"
        /*0018*/ 	.short	0x0002
        /*001a*/ 	.short	0x0064
        /*001c*/ 	.short	0x0082
	.zero		2


//--------------------- .nv.info                  --------------------------
	.section	.nv.info,"",@"SHT_CUDA_INFO"
	.align	4


	//----- nvinfo : EIATTR_REGCOUNT
	.align		4
        /*0000*/ 	.byte	0x04, 0x2f
        /*0002*/ 	.short	(.L_1 - .L_0)
	.align		4
.L_0:
        /*0004*/ 	.word	index@(default_function_kernel)
        /*0008*/ 	.word	0x00000014


	//----- nvinfo : EIATTR_FRAME_SIZE
	.align		4
.L_1:
        /*000c*/ 	.byte	0x04, 0x11
        /*000e*/ 	.short	(.L_3 - .L_2)
	.align		4
.L_2:
        /*0010*/ 	.word	index@(default_function_kernel)
        /*0014*/ 	.word	0x00000000


	//----- nvinfo : EIATTR_MIN_STACK_SIZE
	.align		4
.L_3:
        /*0018*/ 	.byte	0x04, 0x12
        /*001a*/ 	.short	(.L_5 - .L_4)
	.align		4
.L_4:
        /*001c*/ 	.word	index@(default_function_kernel)
        /*0020*/ 	.word	0x00000000
.L_5:


//--------------------- .nv.compat                --------------------------
	.section	.nv.compat,"",@"SHT_CUDA_COMPAT_INFO"
	.align	4
        /*0000*/ 	.byte	0x02, 0x09, 0x00, 0x00, 0x02, 0x02, 0x01, 0x00, 0x02, 0x05, 0x05, 0x00, 0x03, 0x07, 0x01, 0x01
        /*0010*/ 	.byte	0x02, 0x03, 0x00, 0x00, 0x02, 0x06, 0x01, 0x00, 0x04, 0x0b, 0x08, 0x00, 0x09, 0x00, 0x00, 0x00
        /*0020*/ 	.byte	0x00, 0x00, 0x00, 0x00


//--------------------- .nv.info.default_function_kernel --------------------------
	.section	.nv.info.default_function_kernel,"",@"SHT_CUDA_INFO"
	.sectionflags	@""
	.align	4


	//----- nvinfo : EIATTR_CUDA_API_VERSION
	.align		4
        /*0000*/ 	.byte	0x04, 0x37
        /*0002*/ 	.short	(.L_7 - .L_6)
.L_6:
        /*0004*/ 	.word	0x00000082


	//----- nvinfo : EIATTR_KPARAM_INFO
	.align		4
.L_7:
        /*0008*/ 	.byte	0x04, 0x17
        /*000a*/ 	.short	(.L_9 - .L_8)
.L_8:
        /*000c*/ 	.word	0x00000000
        /*0010*/ 	.short	0x0001
        /*0012*/ 	.short	0x0008
        /*0014*/ 	.byte	0x00, 0xf5, 0x21, 0x00


	//----- nvinfo : EIATTR_KPARAM_INFO
	.align		4
.L_9:
        /*0018*/ 	.byte	0x04, 0x17
        /*001a*/ 	.short	(.L_11 - .L_10)
.L_10:
        /*001c*/ 	.word	0x00000000
        /*0020*/ 	.short	0x0000
        /*0022*/ 	.short	0x0000
        /*0024*/ 	.byte	0x00, 0xf5, 0x21, 0x00


	//----- nvinfo : EIATTR_SPARSE_MMA_MASK
	.align		4
.L_11:
        /*0028*/ 	.byte	0x03, 0x50
        /*002a*/ 	.short	0x0000


	//----- nvinfo : EIATTR_MAXREG_COUNT
	.align		4
        /*002c*/ 	.byte	0x03, 0x1b
        /*002e*/ 	.short	0x00ff


	//----- nvinfo : EIATTR_MERCURY_ISA_VERSION
	.align		4
        /*0030*/ 	.byte	0x03, 0x5f
        /*0032*/ 	.short	0x0101


	//----- nvinfo : EIATTR_VRC_CTA_INIT_COUNT
	.align		4
        /*0034*/ 	.byte	0x02, 0x4a
	.zero		1
	.zero		1


	//----- nvinfo : EIATTR_EXIT_INSTR_OFFSETS
	.align		4
        /*0038*/ 	.byte	0x04, 0x1c
        /*003a*/ 	.short	(.L_13 - .L_12)


	//   ....[0]....
.L_12:
        /*003c*/ 	.word	0x000002b0


	//   ....[1]....
        /*0040*/ 	.word	0x00000420


	//----- nvinfo : EIATTR_MAX_THREADS
	.align		4
.L_13:
        /*0044*/ 	.byte	0x04, 0x05
        /*0046*/ 	.short	(.L_15 - .L_14)
.L_14:
        /*0048*/ 	.word	0x00000020
        /*004c*/ 	.word	0x00000001
        /*0050*/ 	.word	0x00000001


	//----- nvinfo : EIATTR_CRS_STACK_SIZE
	.align		4
.L_15:
        /*0054*/ 	.byte	0x04, 0x1e
        /*0056*/ 	.short	(.L_17 - .L_16)
.L_16:
        /*0058*/ 	.word	0x00000000


	//----- nvinfo : EIATTR_CBANK_PARAM_SIZE
	.align		4
.L_17:
        /*005c*/ 	.byte	0x03, 0x19
        /*005e*/ 	.short	0x0010


	//----- nvinfo : EIATTR_PARAM_CBANK
	.align		4
        /*0060*/ 	.byte	0x04, 0x0a
        /*0062*/ 	.short	(.L_19 - .L_18)
	.align		4
.L_18:
        /*0064*/ 	.word	index@(.nv.constant0.default_function_kernel)
        /*0068*/ 	.short	0x0380
        /*006a*/ 	.short	0x0010


	//----- nvinfo : EIATTR_SW_WAR
	.align		4
.L_19:
        /*006c*/ 	.byte	0x04, 0x36
        /*006e*/ 	.short	(.L_21 - .L_20)
.L_20:
        /*0070*/ 	.word	0x00000008
.L_21:


//--------------------- .nv.callgraph             --------------------------
	.section	.nv.callgraph,"",@"SHT_CUDA_CALLGRAPH"
	.align	4
	.sectionentsize	8
	.align		4
        /*0000*/ 	.word	0x00000000
	.align		4
        /*0004*/ 	.word	0xffffffff
	.align		4
        /*0008*/ 	.word	0x00000000
	.align		4
        /*000c*/ 	.word	0xfffffffe
	.align		4
        /*0010*/ 	.word	0x00000000
	.align		4
        /*0014*/ 	.word	0xfffffffd
	.align		4
        /*0018*/ 	.word	0x00000000
	.align		4
        /*001c*/ 	.word	0xfffffffc


//--------------------- .text.default_function_kernel --------------------------
	.section	.text.default_function_kernel,"ax",@progbits
	.align	128
        .global         default_function_kernel
        .type           default_function_kernel,@function
        .size           default_function_kernel,(.L_x_5 - default_function_kernel)
        .other          default_function_kernel,@"STO_CUDA_ENTRY STV_DEFAULT"
default_function_kernel:
.text.default_function_kernel:
[----:B------:R-:W-:Y:S01]  /*0000*/  LDC R1, c[0x0][0x37c] ;  /* 0x0000df00ff017b82 */ /* 0x000fe20000000800 */
[----:B------:R-:W0:Y:S01]  /*0010*/  S2R R10, SR_CTAID.X ;  /* 0x00000000000a7919 */ /* 0x000e220000002500 */
[----:B------:R-:W1:Y:S01]  /*0020*/  LDCU.64 UR4, c[0x0][0x358] ;  /* 0x00006b00ff0477ac */ /* 0x000e620008000a00 */
[----:B------:R-:W-:Y:S01]  /*0030*/  IMAD.MOV.U32 R13, RZ, RZ, -0x800003 ;  /* 0xff7ffffdff0d7424 */ /* 0x000fe200078e00ff */
[----:B------:R-:W2:Y:S01]  /*0040*/  S2R R11, SR_TID.X ;  /* 0x00000000000b7919 */ /* 0x000ea20000002100 */
[----:B0-----:R-:W-:-:S04]  /*0050*/  LOP3.LUT R2, R10, 0x1, RZ, 0xc0, !PT ;  /* 0x000000010a027812 */ /* 0x001fc800078ec0ff */
[----:B------:R-:W-:Y:S02]  /*0060*/  ISETP.NE.U32.AND P0, PT, R2, 0x1, PT ;  /* 0x000000010200780c */ /* 0x000fe40003f05070 */
[----:B--2---:R-:W-:Y:S01]  /*0070*/  SHF.R.U32.HI R0, RZ, 0x3, R11 ;  /* 0x00000003ff007819 */ /* 0x004fe2000001160b */
[----:B------:R-:W0:Y:S01]  /*0080*/  LDC.64 R2, c[0x0][0x380] ;  /* 0x0000e000ff027b82 */ /* 0x000e220000000a00 */
[----:B------:R-:W-:Y:S02]  /*0090*/  SEL R7, RZ, 0x5, P0 ;  /* 0x00000005ff077807 */ /* 0x000fe40000000000 */
[----:B------:R-:W-:Y:S01]  /*00a0*/  LOP3.LUT R8, R11, 0x7, RZ, 0xc0, !PT ;  /* 0x000000070b087812 */ /* 0x000fe200078ec0ff */
[----:B------:R-:W-:-:S04]  /*00b0*/  IMAD R4, R0, 0x5, RZ ;  /* 0x0000000500047824 */ /* 0x000fc800078e02ff */
[C---:B------:R-:W-:Y:S02]  /*00c0*/  VIADD R5, R4.reuse, 0x4 ;  /* 0x0000000404057836 */ /* 0x040fe40000000000 */
[----:B------:R-:W-:Y:S02]  /*00d0*/  @P0 IMAD.MOV R5, RZ, RZ, R4 ;  /* 0x000000ffff050224 */ /* 0x000fe400078e0204 */
[----:B------:R-:W-:Y:S02]  /*00e0*/  VIADD R4, R4, 0x5 ;  /* 0x0000000504047836 */ /* 0x000fe40000000000 */
[----:B------:R-:W-:Y:S01]  /*00f0*/  IMAD R8, R8, 0x5, RZ ;  /* 0x0000000508087824 */ /* 0x000fe200078e02ff */
[----:B------:R-:W-:Y:S02]  /*0100*/  LOP3.LUT R5, R5, 0x7, RZ, 0xc0, !PT ;  /* 0x0000000705057812 */ /* 0x000fe400078ec0ff */
[----:B------:R-:W-:Y:S01]  /*0110*/  LEA.HI R4, R4, R7, RZ, 0x1e ;  /* 0x0000000704047211 */ /* 0x000fe200078ff0ff */
[----:B------:R-:W-:Y:S01]  /*0120*/  IMAD.IADD R7, R0, 0x1, R7 ;  /* 0x0000000100077824 */ /* 0x000fe200078e0207 */
[----:B------:R-:W-:Y:S01]  /*0130*/  ISETP.NE.AND P1, PT, R5, 0x3, PT ;  /* 0x000000030500780c */ /* 0x000fe20003f25270 */
[----:B------:R-:W-:Y:S01]  /*0140*/  IMAD R5, R11, 0x5, RZ ;  /* 0x000000050b057824 */ /* 0x000fe200078e02ff */
[----:B------:R-:W-:Y:S01]  /*0150*/  SHF.R.U32.HI R4, RZ, 0x1, R4 ;  /* 0x00000001ff047819 */ /* 0x000fe20000011604 */
[----:B------:R-:W-:Y:S01]  /*0160*/  IMAD.SHL.U32 R0, R10, 0x20, RZ ;  /* 0x000000200a007824 */ /* 0x000fe200078e00ff */
[----:B------:R-:W-:-:S02]  /*0170*/  LOP3.LUT R7, R7, 0xffff, RZ, 0xc0, !PT ;  /* 0x0000ffff07077812 */ /* 0x000fc400078ec0ff */
[----:B------:R-:W-:Y:S01]  /*0180*/  LOP3.LUT R6, R5, 0x7, RZ, 0xc0, !PT ;  /* 0x0000000705067812 */ /* 0x000fe200078ec0ff */
[----:B------:R-:W-:Y:S01]  /*0190*/  VIADD R9, R4, 0x1 ;  /* 0x0000000104097836 */ /* 0x000fe20000000000 */
[----:B------:R-:W-:Y:S02]  /*01a0*/  LOP3.LUT R5, R0, R11, RZ, 0xfc, !PT ;  /* 0x0000000b00057212 */ /* 0x000fe400078efcff */
[----:B------:R-:W-:Y:S02]  /*01b0*/  SHF.R.U32.HI R0, RZ, 0x1, R7 ;  /* 0x00000001ff007819 */ /* 0x000fe40000011607 */
[----:B------:R-:W-:Y:S01]  /*01c0*/  ISETP.NE.AND P0, PT, R6, 0x3, PT ;  /* 0x000000030600780c */ /* 0x000fe20003f05270 */
[----:B0-----:R-:W-:Y:S01]  /*01d0*/  IMAD.WIDE.U32 R2, R5, 0x4, R2 ;  /* 0x0000000405027825 */ /* 0x001fe200078e0002 */
[----:B------:R-:W-:Y:S02]  /*01e0*/  @!P1 IADD3 R9, PT, PT, R4, RZ, RZ ;  /* 0x000000ff04099210 */ /* 0x000fe40007ffe0ff */
[----:B------:R-:W-:Y:S01]  /*01f0*/  LOP3.LUT R0, R0, 0xffff, RZ, 0xc0, !PT ;  /* 0x0000ffff00007812 */ /* 0x000fe200078ec0ff */
[----:B------:R-:W-:Y:S01]  /*0200*/  VIADD R4, R8, 0x5 ;  /* 0x0000000508047836 */ /* 0x000fe20000000000 */
[----:B------:R-:W-:Y:S01]  /*0210*/  SHF.R.U32.HI R7, RZ, 0x1, R10 ;  /* 0x00000001ff077819 */ /* 0x000fe2000001160a */
[----:B-1----:R0:W-:Y:S01]  /*0220*/  STG.E desc[UR4][R2.64], R13 ;  /* 0x0000000d02007986 */ /* 0x0021e2000c101904 */
[----:B------:R-:W-:Y:S01]  /*0230*/  SHF.R.U32.HI R8, RZ, 0x3, R8 ;  /* 0x00000003ff087819 */ /* 0x000fe20000011608 */
[----:B------:R-:W-:Y:S01]  /*0240*/  IMAD.IADD R15, R9, 0x1, -R0 ;  /* 0x00000001090f7824 */ /* 0x000fe200078e0a00 */
[----:B------:R-:W-:-:S02]  /*0250*/  SHF.R.U32.HI R5, RZ, 0x3, R4 ;  /* 0x00000003ff057819 */ /* 0x000fc40000011604 */
[----:B------:R-:W-:Y:S01]  /*0260*/  LEA.HI R11, R4, 0x1, RZ, 0x1d ;  /* 0x00000001040b7811 */ /* 0x000fe200078fe8ff */
[----:B------:R-:W-:Y:S01]  /*0270*/  IMAD R9, R7, 0x19, R8 ;  /* 0x0000001907097824 */ /* 0x000fe200078e0208 */
[----:B------:R-:W-:Y:S01]  /*0280*/  ISETP.GT.AND P1, PT, R15, RZ, PT ;  /* 0x000000ff0f00720c */ /* 0x000fe20003f24270 */
[----:B------:R-:W-:-:S05]  /*0290*/  @!P0 IMAD.MOV R11, RZ, RZ, R5 ;  /* 0x000000ffff0b8224 */ /* 0x000fca00078e0205 */
[----:B------:R-:W-:-:S07]  /*02a0*/  IADD3 R17, PT, PT, -R8, R11, RZ ;  /* 0x0000000b08117210 */ /* 0x000fce0007ffe1ff */
[----:B0-----:R-:W-:Y:S05]  /*02b0*/  @!P1 EXIT ;  /* 0x000000000000994d */ /* 0x001fea0003800000 */
[----:B------:R-:W-:Y:S02]  /*02c0*/  IMAD.MOV.U32 R8, RZ, RZ, RZ ;  /* 0x000000ffff087224 */ /* 0x000fe400078e00ff */
[----:B------:R-:W-:-:S07]  /*02d0*/  IMAD.MOV.U32 R11, RZ, RZ, -0x800003 ;  /* 0xff7ffffdff0b7424 */ /* 0x000fce00078e00ff */
.L_x_3:
[----:B------:R-:W-:Y:S01]  /*02e0*/  ISETP.GT.AND P1, PT, R17, RZ, PT ;  /* 0x000000ff1100720c */ /* 0x000fe20003f24270 */
[----:B------:R-:W-:Y:S01]  /*02f0*/  IMAD.MOV.U32 R5, RZ, RZ, R8 ;  /* 0x000000ffff057224 */ /* 0x000fe200078e0008 */
[----:B------:R-:W-:Y:S01]  /*0300*/  BSSY.RECONVERGENT B0, `(.L_x_0) ;  /* 0x0000010000007945 */ /* 0x000fe20003800200 */
[----:B------:R-:W-:-:S05]  /*0310*/  VIADD R8, R8, 0x1 ;  /* 0x0000000108087836 */ /* 0x000fca0000000000 */
[----:B------:R-:W-:-:S05]  /*0320*/  ISETP.GE.AND P0, PT, R8, R15, PT ;  /* 0x0000000f0800720c */ /* 0x000fca0003f06270 */
[----:B-1----:R-:W-:Y:S08]  /*0330*/  @!P1 BRA `(.L_x_1) ;  /* 0x0000000000309947 */ /* 0x002ff00003800000 */
[----:B------:R-:W0:Y:S01]  /*0340*/  LDC.64 R6, c[0x0][0x388] ;  /* 0x0000e200ff067b82 */ /* 0x000e220000000a00 */
[----:B------:R-:W-:Y:S01]  /*0350*/  IADD3 R4, PT, PT, R0, R5, RZ ;  /* 0x0000000500047210 */ /* 0x000fe20007ffe0ff */
[----:B------:R-:W-:-:S04]  /*0360*/  IMAD.MOV.U32 R10, RZ, RZ, RZ ;  /* 0x000000ffff0a7224 */ /* 0x000fc800078e00ff */
[----:B------:R-:W-:-:S07]  /*0370*/  IMAD R13, R4, 0x5, R9 ;  /* 0x00000005040d7824 */ /* 0x000fce00078e0209 */
.L_x_2:
[----:B0-----:R-:W-:-:S06]  /*0380*/  IMAD.WIDE.U32 R4, R13, 0x4, R6 ;  /* 0x000000040d047825 */ /* 0x001fcc00078e0006 */
[----:B------:R-:W2:Y:S01]  /*0390*/  LDG.E.CONSTANT R4, desc[UR4][R4.64] ;  /* 0x0000000404047981 */ /* 0x000ea2000c1e9900 */
[----:B------:R-:W-:Y:S02]  /*03a0*/  VIADD R10, R10, 0x1 ;  /* 0x000000010a0a7836 */ /* 0x000fe40000000000 */
[----:B------:R-:W-:-:S03]  /*03b0*/  VIADD R13, R13, 0x1 ;  /* 0x000000010d0d7836 */ /* 0x000fc60000000000 */
[----:B------:R-:W-:Y:S02]  /*03c0*/  ISETP.GE.AND P1, PT, R10, R17, PT ;  /* 0x000000110a00720c */ /* 0x000fe40003f26270 */
[----:B-12---:R-:W-:-:S05]  /*03d0*/  FMNMX R11, R4, R11, !PT ;  /* 0x0000000b040b7209 */ /* 0x006fca0007800000 */
[----:B------:R1:W-:Y:S06]  /*03e0*/  STG.E desc[UR4][R2.64], R11 ;  /* 0x0000000b02007986 */ /* 0x0003ec000c101904 */
[----:B------:R-:W-:Y:S05]  /*03f0*/  @!P1 BRA `(.L_x_2) ;  /* 0xfffffffc00e09947 */ /* 0x000fea000383ffff */
.L_x_1:
[----:B------:R-:W-:Y:S05]  /*0400*/  BSYNC.RECONVERGENT B0 ;  /* 0x0000000000007941 */ /* 0x000fea0003800200 */
.L_x_0:
[----:B------:R-:W-:Y:S05]  /*0410*/  @!P0 BRA `(.L_x_3) ;  /* 0xfffffffc00b08947 */ /* 0x000fea000383ffff */
[----:B------:R-:W-:Y:S05]  /*0420*/  EXIT ;  /* 0x000000000000794d */ /* 0x000fea0003800000 */
.L_x_4:
[----:B------:R-:W-:-:S00]  /*0430*/  BRA `(.L_x_4) ;  /* 0xfffffffc00fc7947 */ /* 0x000fc0000383ffff */
[----:B------:R-:W-:-:S00]  /*0440*/  NOP ;  /* 0x0000000000007918 */ /* 0x000fc00000000000 */
        /* <DEDUP_REMOVED lines=11> */
.L_x_5:


//--------------------- .nv.shared.reserved.0     --------------------------
	.section	.nv.shared.reserved.0,"aw",@nobits
	.weak		__nv_reservedSMEM_offset_0_alias
	.size		__nv_reservedSMEM_offset_0_alias, 0, 64
	.other		__nv_reservedSMEM_offset_0_alias,@"STO_CUDA_RESERVED_SHARED STV_DEFAULT"
__nv_reservedSMEM_offset_0_alias:
	.zero		0
	.zero		64


//--------------------- .nv.constant0.default_function_kernel --------------------------
	.section	.nv.constant0.default_function_kernel,"a",@progbits
	.sectionflags	@""
	.align	4
.nv.constant0.default_function_kernel:
	.zero		912


//--------------------- SYMBOLS --------------------------

	.type		.nv.reservedSmem.offset0,@object
	.size		.nv.reservedSmem.offset0,0x4
